	.headerflags	@"EF_CUDA_TEXMODE_UNIFIED EF_CUDA_64BIT_ADDRESS EF_CUDA_ACCELERATORS EF_CUDA_SM90 EF_CUDA_VIRTUAL_SM(EF_CUDA_SM90)"
	.elftype	@"ET_EXEC"


//--------------------- .nv.info                  --------------------------
	.section	.nv.info,"",@"SHT_CUDA_INFO"
	.align	4


	//----- nvinfo : EIATTR_REGCOUNT
	.align		4
        /*0000*/ 	.byte	0x04, 0x2f
        /*0002*/ 	.short	(.L_1 - .L_0)
	.align		4
.L_0:
        /*0004*/ 	.word	index@(triton_poi_fused_add_convolution_hardtanh_15)
        /*0008*/ 	.word	0x00000012


	//----- nvinfo : EIATTR_MIN_STACK_SIZE
	.align		4
.L_1:
        /*000c*/ 	.byte	0x04, 0x12
        /*000e*/ 	.short	(.L_3 - .L_2)
	.align		4
.L_2:
        /*0010*/ 	.word	index@(triton_poi_fused_add_convolution_hardtanh_15)
        /*0014*/ 	.word	0x00000000


	//----- nvinfo : EIATTR_FRAME_SIZE
	.align		4
.L_3:
        /*0018*/ 	.byte	0x04, 0x11
        /*001a*/ 	.short	(.L_5 - .L_4)
	.align		4
.L_4:
        /*001c*/ 	.word	index@(triton_poi_fused_add_convolution_hardtanh_15)
        /*0020*/ 	.word	0x00000000


	//----- nvinfo : EIATTR_MIN_STACK_SIZE
	.align		4
.L_5:
        /*0024*/ 	.byte	0x04, 0x12
        /*0026*/ 	.short	(.L_7 - .L_6)
	.align		4
.L_6:
        /*0028*/ 	.word	index@(triton_poi_fused_add_convolution_hardtanh_15)
        /*002c*/ 	.word	0x00000000
.L_7:


//--------------------- .nv.info.triton_poi_fused_add_convolution_hardtanh_15 --------------------------
	.section	.nv.info.triton_poi_fused_add_convolution_hardtanh_15,"",@"SHT_CUDA_INFO"
	.sectionflags	@""
	.align	4


	//----- nvinfo : EIATTR_CUDA_API_VERSION
	.align		4
        /*0000*/ 	.byte	0x04, 0x37
        /*0002*/ 	.short	(.L_9 - .L_8)
.L_8:
        /*0004*/ 	.word	0x0000007c


	//----- nvinfo : EIATTR_KPARAM_INFO
	.align		4
.L_9:
        /*0008*/ 	.byte	0x04, 0x17
        /*000a*/ 	.short	(.L_11 - .L_10)
.L_10:
        /*000c*/ 	.word	0x00000000
        /*0010*/ 	.short	0x0004
        /*0012*/ 	.short	0x0020
        /*0014*/ 	.byte	0x00, 0xf0, 0x11, 0x00


	//----- nvinfo : EIATTR_KPARAM_INFO
	.align		4
.L_11:
        /*0018*/ 	.byte	0x04, 0x17
        /*001a*/ 	.short	(.L_13 - .L_12)
.L_12:
        /*001c*/ 	.word	0x00000000
        /*0020*/ 	.short	0x0003
        /*0022*/ 	.short	0x0018
        /*0024*/ 	.byte	0x00, 0xf4, 0x21, 0x00


	//----- nvinfo : EIATTR_KPARAM_INFO
	.align		4
.L_13:
        /*0028*/ 	.byte	0x04, 0x17
        /*002a*/ 	.short	(.L_15 - .L_14)
.L_14:
        /*002c*/ 	.word	0x00000000
        /*0030*/ 	.short	0x0002
        /*0032*/ 	.short	0x0010
        /*0034*/ 	.byte	0x00, 0xf4, 0x21, 0x00


	//----- nvinfo : EIATTR_KPARAM_INFO
	.align		4
.L_15:
        /*0038*/ 	.byte	0x04, 0x17
        /*003a*/ 	.short	(.L_17 - .L_16)
.L_16:
        /*003c*/ 	.word	0x00000000
        /*0040*/ 	.short	0x0001
        /*0042*/ 	.short	0x0008
        /*0044*/ 	.byte	0x00, 0xf4, 0x21, 0x00


	//----- nvinfo : EIATTR_KPARAM_INFO
	.align		4
.L_17:
        /*0048*/ 	.byte	0x04, 0x17
        /*004a*/ 	.short	(.L_19 - .L_18)
.L_18:
        /*004c*/ 	.word	0x00000000
        /*0050*/ 	.short	0x0000
        /*0052*/ 	.short	0x0000
        /*0054*/ 	.byte	0x00, 0xf4, 0x21, 0x00


	//----- nvinfo : EIATTR_SPARSE_MMA_MASK
	.align		4
.L_19:
        /*0058*/ 	.byte	0x03, 0x50
        /*005a*/ 	.short	0x0000


	//----- nvinfo : EIATTR_MAXREG_COUNT
	.align		4
        /*005c*/ 	.byte	0x03, 0x1b
        /*005e*/ 	.short	0x00ff


	//----- nvinfo : EIATTR_EXIT_INSTR_OFFSETS
	.align		4
        /*0060*/ 	.byte	0x04, 0x1c
        /*0062*/ 	.short	(.L_21 - .L_20)


	//   ....[0]....
.L_20:
        /*0064*/ 	.word	0x00000330


	//   ....[1]....
        /*0068*/ 	.word	0x00000350


	//----- nvinfo : EIATTR_REQNTID
	.align		4
.L_21:
        /*006c*/ 	.byte	0x04, 0x10
        /*006e*/ 	.short	(.L_23 - .L_22)
.L_22:
        /*0070*/ 	.word	0x00000080
        /*0074*/ 	.word	0x00000001
        /*0078*/ 	.word	0x00000001


	//----- nvinfo : EIATTR_CBANK_PARAM_SIZE
	.align		4
.L_23:
        /*007c*/ 	.byte	0x03, 0x19
        /*007e*/ 	.short	0x0024


	//----- nvinfo : EIATTR_PARAM_CBANK
	.align		4
        /*0080*/ 	.byte	0x04, 0x0a
        /*0082*/ 	.short	(.L_25 - .L_24)
	.align		4
.L_24:
        /*0084*/ 	.word	index@(.nv.constant0.triton_poi_fused_add_convolution_hardtanh_15)
        /*0088*/ 	.short	0x0210
        /*008a*/ 	.short	0x0024


	//----- nvinfo : EIATTR_SW_WAR
	.align		4
.L_25:
        /*008c*/ 	.byte	0x04, 0x36
        /*008e*/ 	.short	(.L_27 - .L_26)
.L_26:
        /*0090*/ 	.word	0x00000008
.L_27:


//--------------------- .nv.callgraph             --------------------------
	.section	.nv.callgraph,"",@"SHT_CUDA_CALLGRAPH"
	.align	4
	.sectionentsize	8
	.align		4
        /*0000*/ 	.word	0x00000000
	.align		4
        /*0004*/ 	.word	0xffffffff
	.align		4
        /*0008*/ 	.word	0x00000000
	.align		4
        /*000c*/ 	.word	0xfffffffe
	.align		4
        /*0010*/ 	.word	0x00000000
	.align		4
        /*0014*/ 	.word	0xfffffffd
	.align		4
        /*0018*/ 	.word	0x00000000
	.align		4
        /*001c*/ 	.word	0xfffffffc


//--------------------- .text.triton_poi_fused_add_convolution_hardtanh_15 --------------------------
	.section	.text.triton_poi_fused_add_convolution_hardtanh_15,"ax",@progbits
	.align	128
        .global         triton_poi_fused_add_convolution_hardtanh_15
        .type           triton_poi_fused_add_convolution_hardtanh_15,@function
        .size           triton_poi_fused_add_convolution_hardtanh_15,(.L_x_1 - triton_poi_fused_add_convolution_hardtanh_15)
        .other          triton_poi_fused_add_convolution_hardtanh_15,@"STO_CUDA_ENTRY STV_DEFAULT"
triton_poi_fused_add_convolution_hardtanh_15:
.text.triton_poi_fused_add_convolution_hardtanh_15:
[----:B------:R-:W0:Y:S02]  /*0000*/  LDC R1, c[0x0][0x28] ;  /* 0x00000a00ff017b82 */ /* 0x000e240000000800 */
[----:B------:R-:W1:Y:S01]  /*0010*/  S2R R0, SR_TID.X ;  /* 0x0000000000007919 */ /* 0x000e620000002100 */
[----:B------:R-:W2:Y:S01]  /*0020*/  LDC.64 R4, c[0x0][0x218] ;  /* 0x00008600ff047b82 */ /* 0x000ea20000000a00 */
[----:B------:R-:W-:Y:S01]  /*0030*/  CS2R R10, SRZ ;  /* 0x00000000000a7805 */ /* 0x000fe2000001ff00 */
[----:B------:R-:W-:Y:S01]  /*0040*/  ULDC.64 UR4, c[0x0][0x208] ;  /* 0x0000820000047ab9 */ /* 0x000fe20000000a00 */
[----:B------:R-:W3:Y:S05]  /*0050*/  S2R R7, SR_CTAID.X ;  /* 0x0000000000077919 */ /* 0x000eea0000002500 */
[----:B------:R-:W4:Y:S01]  /*0060*/  LDC.64 R2, c[0x0][0x210] ;  /* 0x00008400ff027b82 */ /* 0x000f220000000a00 */
[----:B-1----:R-:W-:Y:S01]  /*0070*/  IMAD.SHL.U32 R0, R0, 0x2, RZ ;  /* 0x0000000200007824 */ /* 0x002fe200078e00ff */
[----:B---3--:R-:W-:-:S04]  /*0080*/  SHF.R.S32.HI R9, RZ, 0x17, R7 ;  /* 0x00000017ff097819 */ /* 0x008fc80000011407 */
[----:B------:R-:W-:Y:S02]  /*0090*/  LOP3.LUT R0, R0, 0xfe, RZ, 0xc0, !PT ;  /* 0x000000fe00007812 */ /* 0x000fe400078ec0ff */
[----:B------:R-:W-:-:S03]  /*00a0*/  SGXT R9, R9, 0x1 ;  /* 0x000000010909781a */ /* 0x000fc60000000200 */
[----:B------:R-:W-:Y:S02]  /*00b0*/  IMAD R0, R7, 0x100, R0 ;  /* 0x0000010007007824 */ /* 0x000fe400078e0200 */
[----:B------:R-:W1:Y:S02]  /*00c0*/  LDC.64 R6, c[0x0][0x220] ;  /* 0x00008800ff067b82 */ /* 0x000e640000000a00 */
[C---:B----4-:R-:W-:Y:S01]  /*00d0*/  IMAD.WIDE R2, R0.reuse, 0x4, R2 ;  /* 0x0000000400027825 */ /* 0x050fe200078e0202 */
[----:B------:R-:W-:Y:S02]  /*00e0*/  LEA.HI R9, R9, R0, RZ, 0x6 ;  /* 0x0000000009097211 */ /* 0x000fe400078f30ff */
[----:B------:R-:W-:Y:S02]  /*00f0*/  ISETP.GE.AND P0, PT, R0, 0x3100, PT ;  /* 0x000031000000780c */ /* 0x000fe40003f06270 */
[----:B------:R-:W-:-:S05]  /*0100*/  LOP3.LUT R9, R9, 0xffffffc0, RZ, 0xc0, !PT ;  /* 0xffffffc009097812 */ /* 0x000fca00078ec0ff */
[----:B------:R-:W-:-:S04]  /*0110*/  IMAD.IADD R9, R0, 0x1, -R9 ;  /* 0x0000000100097824 */ /* 0x000fc800078e0a09 */
[----:B--2---:R-:W-:Y:S01]  /*0120*/  IMAD.WIDE R4, R9, 0x4, R4 ;  /* 0x0000000409047825 */ /* 0x004fe200078e0204 */
[----:B------:R-:W-:Y:S02]  /*0130*/  CS2R R8, SRZ ;  /* 0x0000000000087805 */ /* 0x000fe4000001ff00 */
[----:B------:R-:W-:Y:S01]  /*0140*/  CS2R R12, SRZ ;  /* 0x00000000000c7805 */ /* 0x000fe2000001ff00 */
[----:B------:R2:W3:Y:S04]  /*0150*/  @!P0 LDG.E.64 R10, desc[UR4][R2.64] ;  /* 0x00000004020a8981 */ /* 0x0004e8000c1e1b00 */
[----:B------:R-:W3:Y:S01]  /*0160*/  @!P0 LDG.E.EL.64 R8, desc[UR4][R4.64] ;  /* 0x0000000404088981 */ /* 0x000ee2000c2e1b00 */
[----:B-1----:R-:W-:-:S05]  /*0170*/  IMAD.WIDE R6, R0, 0x4, R6 ;  /* 0x0000000400067825 */ /* 0x002fca00078e0206 */
[----:B------:R-:W4:Y:S01]  /*0180*/  @!P0 LDG.E.64 R12, desc[UR4][R6.64] ;  /* 0x00000004060c8981 */ /* 0x000f22000c1e1b00 */
[----:B--2---:R-:W1:Y:S02]  /*0190*/  LDC.64 R2, c[0x0][0x228] ;  /* 0x00008a00ff027b82 */ /* 0x004e640000000a00 */
[----:B-1----:R-:W-:-:S04]  /*01a0*/  IMAD.WIDE R2, R0, 0x4, R2 ;  /* 0x0000000400027825 */ /* 0x002fc800078e0202 */
[----:B---3--:R-:W-:Y:S01]  /*01b0*/  FADD R15, R8, R10 ;  /* 0x0000000a080f7221 */ /* 0x008fe20000000000 */
[----:B------:R-:W-:-:S03]  /*01c0*/  FADD R8, R9, R11 ;  /* 0x0000000b09087221 */ /* 0x000fc60000000000 */
[----:B----4-:R-:W-:Y:S01]  /*01d0*/  FADD R12, R15, R12 ;  /* 0x0000000c0f0c7221 */ /* 0x010fe20000000000 */
[----:B------:R-:W-:-:S04]  /*01e0*/  FADD R8, R8, R13 ;  /* 0x0000000d08087221 */ /* 0x000fc80000000000 */
[----:B------:R-:W-:Y:S02]  /*01f0*/  FSETP.GTU.AND P1, PT, R12, RZ, PT ;  /* 0x000000ff0c00720b */ /* 0x000fe40003f2c000 */
[----:B------:R-:W-:Y:S02]  /*0200*/  FSETP.GTU.AND P2, PT, R8, RZ, PT ;  /* 0x000000ff0800720b */ /* 0x000fe40003f4c000 */
[----:B------:R-:W-:Y:S02]  /*0210*/  FSEL R12, R12, RZ, P1 ;  /* 0x000000ff0c0c7208 */ /* 0x000fe40000800000 */
[----:B------:R-:W-:Y:S02]  /*0220*/  FSEL R8, R8, RZ, P2 ;  /* 0x000000ff08087208 */ /* 0x000fe40001000000 */
[----:B------:R-:W-:Y:S02]  /*0230*/  FSETP.GEU.AND P3, PT, R12, 6, PT ;  /* 0x40c000000c00780b */ /* 0x000fe40003f6e000 */
[----:B------:R-:W-:-:S02]  /*0240*/  FSETP.GEU.AND P4, PT, R8, 6, PT ;  /* 0x40c000000800780b */ /* 0x000fc40003f8e000 */
[----:B------:R-:W-:Y:S02]  /*0250*/  FSETP.NAN.AND P1, PT, R12, R12, PT ;  /* 0x0000000c0c00720b */ /* 0x000fe40003f28000 */
[----:B------:R-:W-:-:S07]  /*0260*/  FSETP.NAN.AND P2, PT, R8, R8, PT ;  /* 0x000000080800720b */ /* 0x000fce0003f48000 */
[----:B------:R-:W-:Y:S02]  /*0270*/  @P3 FSEL R12, R12, 6, P1 ;  /* 0x40c000000c0c3808 */ /* 0x000fe40000800000 */
[----:B------:R-:W-:Y:S02]  /*0280*/  @P4 FSEL R8, R8, 6, P2 ;  /* 0x40c0000008084808 */ /* 0x000fe40001000000 */
[----:B------:R-:W-:Y:S02]  /*0290*/  FSETP.GTU.AND P1, PT, R12, RZ, PT ;  /* 0x000000ff0c00720b */ /* 0x000fe40003f2c000 */
[----:B------:R-:W-:Y:S02]  /*02a0*/  FSETP.GTU.AND P2, PT, R8, RZ, PT ;  /* 0x000000ff0800720b */ /* 0x000fe40003f4c000 */
[----:B------:R-:W-:Y:S02]  /*02b0*/  FSEL R12, R12, RZ, P1 ;  /* 0x000000ff0c0c7208 */ /* 0x000fe40000800000 */
[----:B------:R-:W-:-:S02]  /*02c0*/  FSEL R13, R8, RZ, P2 ;  /* 0x000000ff080d7208 */ /* 0x000fc40001000000 */
[C---:B------:R-:W-:Y:S02]  /*02d0*/  FSETP.GEU.AND P3, PT, R12.reuse, 6, PT ;  /* 0x40c000000c00780b */ /* 0x040fe40003f6e000 */
[C---:B------:R-:W-:Y:S02]  /*02e0*/  FSETP.GEU.AND P4, PT, R13.reuse, 6, PT ;  /* 0x40c000000d00780b */ /* 0x040fe40003f8e000 */
[----:B------:R-:W-:Y:S02]  /*02f0*/  FSETP.NAN.AND P1, PT, R12, R12, PT ;  /* 0x0000000c0c00720b */ /* 0x000fe40003f28000 */
[----:B------:R-:W-:-:S07]  /*0300*/  FSETP.NAN.AND P2, PT, R13, R13, PT ;  /* 0x0000000d0d00720b */ /* 0x000fce0003f48000 */
[----:B------:R-:W-:Y:S02]  /*0310*/  @P3 SEL R12, R12, 0x40c00000, P1 ;  /* 0x40c000000c0c3807 */ /* 0x000fe40000800000 */
[----:B------:R-:W-:Y:S01]  /*0320*/  @P4 SEL R13, R13, 0x40c00000, P2 ;  /* 0x40c000000d0d4807 */ /* 0x000fe20001000000 */
[----:B------:R-:W-:Y:S06]  /*0330*/  @P0 EXIT ;  /* 0x000000000000094d */ /* 0x000fec0003800000 */
[----:B------:R-:W-:Y:S01]  /*0340*/  STG.E.64 desc[UR4][R2.64], R12 ;  /* 0x0000000c02007986 */ /* 0x000fe2000c101b04 */
[----:B------:R-:W-:Y:S05]  /*0350*/  EXIT ;  /* 0x000000000000794d */ /* 0x000fea0003800000 */
.L_x_0:
[----:B------:R-:W-:-:S00]  /*0360*/  BRA `(.L_x_0) ;  /* 0xfffffffc00fc7947 */ /* 0x000fc0000383ffff */
[----:B------:R-:W-:-:S00]  /*0370*/  NOP ;  /* 0x0000000000007918 */ /* 0x000fc00000000000 */
        /* <DEDUP_REMOVED lines=8> */
.L_x_1:


//--------------------- .nv.constant0.triton_poi_fused_add_convolution_hardtanh_15 --------------------------
	.section	.nv.constant0.triton_poi_fused_add_convolution_hardtanh_15,"a",@progbits
	.sectionflags	@""
	.align	4
.nv.constant0.triton_poi_fused_add_convolution_hardtanh_15:
	.zero		564
